//
// Generated by NVIDIA NVVM Compiler
//
// Compiler Build ID: CL-36424714
// Cuda compilation tools, release 13.0, V13.0.88
// Based on NVVM 20.0.0
//

.version 9.0
.target sm_100
.address_size 64

	// .globl	_Z4histIcjEvPKcjPjii
.extern .shared .align 16 .b8 resultShm[];

.visible .entry _Z4histIcjEvPKcjPjii(
	.param .u64 .ptr .align 1 _Z4histIcjEvPKcjPjii_param_0,
	.param .u32 _Z4histIcjEvPKcjPjii_param_1,
	.param .u64 .ptr .align 1 _Z4histIcjEvPKcjPjii_param_2,
	.param .u32 _Z4histIcjEvPKcjPjii_param_3,
	.param .u32 _Z4histIcjEvPKcjPjii_param_4
)
{
	.reg .pred 	%p<32>;
	.reg .b32 	%r<161>;
	.reg .b64 	%rd<9>;

	ld.param.u64 	%rd4, [_Z4histIcjEvPKcjPjii_param_0];
	ld.param.u32 	%r24, [_Z4histIcjEvPKcjPjii_param_1];
	ld.param.u64 	%rd5, [_Z4histIcjEvPKcjPjii_param_2];
	ld.param.u32 	%r25, [_Z4histIcjEvPKcjPjii_param_3];
	ld.param.u32 	%r26, [_Z4histIcjEvPKcjPjii_param_4];
	sub.s32 	%r27, %r26, %r25;
	add.s32 	%r1, %r27, 1;
	mov.u32 	%r160, %tid.x;
	shl.b32 	%r3, %r1, 5;
	setp.ge.u32 	%p1, %r160, %r3;
	@%p1 bra 	$L__BB0_3;
	mov.u32 	%r4, %ntid.x;
	mov.u32 	%r158, %r160;
$L__BB0_2:
	shl.b32 	%r28, %r158, 2;
	mov.u32 	%r29, resultShm;
	add.s32 	%r30, %r29, %r28;
	mov.b32 	%r31, 0;
	st.shared.u32 	[%r30], %r31;
	add.s32 	%r158, %r158, %r4;
	setp.lt.u32 	%p2, %r158, %r3;
	@%p2 bra 	$L__BB0_2;
$L__BB0_3:
	and.b32  	%r7, %r160, 31;
	bar.sync 	0;
	mov.u32 	%r32, %ctaid.x;
	mov.u32 	%r8, %ntid.x;
	shl.b32 	%r33, %r8, 6;
	mul.lo.s32 	%r34, %r33, %r32;
	add.s32 	%r35, %r34, %r33;
	min.u32 	%r9, %r35, %r24;
	add.s32 	%r159, %r34, %r160;
	setp.ge.u32 	%p3, %r159, %r9;
	@%p3 bra 	$L__BB0_22;
	cvta.to.global.u64 	%rd1, %rd4;
$L__BB0_5:
	mul.wide.u32 	%rd6, %r159, 8;
	add.s64 	%rd2, %rd1, %rd6;
	ld.global.s8 	%r36, [%rd2];
	sub.s32 	%r12, %r36, %r25;
	setp.lt.s32 	%p4, %r12, 0;
	setp.ge.u32 	%p5, %r12, %r1;
	or.pred  	%p6, %p4, %p5;
	@%p6 bra 	$L__BB0_7;
	shl.b32 	%r37, %r7, 2;
	shl.b32 	%r38, %r12, 7;
	or.b32  	%r39, %r38, %r37;
	mov.u32 	%r40, resultShm;
	add.s32 	%r41, %r40, %r39;
	atom.shared.add.u32 	%r42, [%r41], 1;
$L__BB0_7:
	ld.global.s8 	%r43, [%rd2+1];
	sub.s32 	%r13, %r43, %r25;
	setp.lt.s32 	%p7, %r13, 0;
	setp.ge.u32 	%p8, %r13, %r1;
	or.pred  	%p9, %p7, %p8;
	@%p9 bra 	$L__BB0_9;
	shl.b32 	%r44, %r7, 2;
	shl.b32 	%r45, %r13, 7;
	or.b32  	%r46, %r45, %r44;
	mov.u32 	%r47, resultShm;
	add.s32 	%r48, %r47, %r46;
	atom.shared.add.u32 	%r49, [%r48], 1;
$L__BB0_9:
	ld.global.s8 	%r50, [%rd2+2];
	sub.s32 	%r14, %r50, %r25;
	setp.lt.s32 	%p10, %r14, 0;
	setp.ge.u32 	%p11, %r14, %r1;
	or.pred  	%p12, %p10, %p11;
	@%p12 bra 	$L__BB0_11;
	shl.b32 	%r51, %r7, 2;
	shl.b32 	%r52, %r14, 7;
	or.b32  	%r53, %r52, %r51;
	mov.u32 	%r54, resultShm;
	add.s32 	%r55, %r54, %r53;
	atom.shared.add.u32 	%r56, [%r55], 1;
$L__BB0_11:
	ld.global.s8 	%r57, [%rd2+3];
	sub.s32 	%r15, %r57, %r25;
	setp.lt.s32 	%p13, %r15, 0;
	setp.ge.u32 	%p14, %r15, %r1;
	or.pred  	%p15, %p13, %p14;
	@%p15 bra 	$L__BB0_13;
	shl.b32 	%r58, %r7, 2;
	shl.b32 	%r59, %r15, 7;
	or.b32  	%r60, %r59, %r58;
	mov.u32 	%r61, resultShm;
	add.s32 	%r62, %r61, %r60;
	atom.shared.add.u32 	%r63, [%r62], 1;
$L__BB0_13:
	ld.global.s8 	%r64, [%rd2+4];
	sub.s32 	%r16, %r64, %r25;
	setp.lt.s32 	%p16, %r16, 0;
	setp.ge.u32 	%p17, %r16, %r1;
	or.pred  	%p18, %p16, %p17;
	@%p18 bra 	$L__BB0_15;
	shl.b32 	%r65, %r7, 2;
	shl.b32 	%r66, %r16, 7;
	or.b32  	%r67, %r66, %r65;
	mov.u32 	%r68, resultShm;
	add.s32 	%r69, %r68, %r67;
	atom.shared.add.u32 	%r70, [%r69], 1;
$L__BB0_15:
	ld.global.s8 	%r71, [%rd2+5];
	sub.s32 	%r17, %r71, %r25;
	setp.lt.s32 	%p19, %r17, 0;
	setp.ge.u32 	%p20, %r17, %r1;
	or.pred  	%p21, %p19, %p20;
	@%p21 bra 	$L__BB0_17;
	shl.b32 	%r72, %r7, 2;
	shl.b32 	%r73, %r17, 7;
	or.b32  	%r74, %r73, %r72;
	mov.u32 	%r75, resultShm;
	add.s32 	%r76, %r75, %r74;
	atom.shared.add.u32 	%r77, [%r76], 1;
$L__BB0_17:
	ld.global.s8 	%r78, [%rd2+6];
	sub.s32 	%r18, %r78, %r25;
	setp.lt.s32 	%p22, %r18, 0;
	setp.ge.u32 	%p23, %r18, %r1;
	or.pred  	%p24, %p22, %p23;
	@%p24 bra 	$L__BB0_19;
	shl.b32 	%r79, %r7, 2;
	shl.b32 	%r80, %r18, 7;
	or.b32  	%r81, %r80, %r79;
	mov.u32 	%r82, resultShm;
	add.s32 	%r83, %r82, %r81;
	atom.shared.add.u32 	%r84, [%r83], 1;
$L__BB0_19:
	ld.global.s8 	%r85, [%rd2+7];
	sub.s32 	%r19, %r85, %r25;
	setp.lt.s32 	%p25, %r19, 0;
	setp.ge.u32 	%p26, %r19, %r1;
	or.pred  	%p27, %p25, %p26;
	@%p27 bra 	$L__BB0_21;
	shl.b32 	%r86, %r7, 2;
	shl.b32 	%r87, %r19, 7;
	or.b32  	%r88, %r87, %r86;
	mov.u32 	%r89, resultShm;
	add.s32 	%r90, %r89, %r88;
	atom.shared.add.u32 	%r91, [%r90], 1;
$L__BB0_21:
	add.s32 	%r159, %r159, %r8;
	setp.lt.u32 	%p28, %r159, %r9;
	@%p28 bra 	$L__BB0_5;
$L__BB0_22:
	bar.sync 	0;
	setp.ge.u32 	%p29, %r160, %r1;
	@%p29 bra 	$L__BB0_27;
	cvta.to.global.u64 	%rd3, %rd5;
	mov.u32 	%r93, resultShm;
$L__BB0_24:
	shl.b32 	%r92, %r160, 7;
	add.s32 	%r94, %r93, %r92;
	ld.shared.v4.u32 	{%r95, %r96, %r97, %r98}, [%r94];
	add.s32 	%r99, %r96, %r95;
	add.s32 	%r100, %r97, %r99;
	add.s32 	%r101, %r98, %r100;
	ld.shared.v4.u32 	{%r102, %r103, %r104, %r105}, [%r94+16];
	add.s32 	%r106, %r102, %r101;
	add.s32 	%r107, %r103, %r106;
	add.s32 	%r108, %r104, %r107;
	add.s32 	%r109, %r105, %r108;
	ld.shared.v4.u32 	{%r110, %r111, %r112, %r113}, [%r94+32];
	add.s32 	%r114, %r110, %r109;
	add.s32 	%r115, %r111, %r114;
	add.s32 	%r116, %r112, %r115;
	add.s32 	%r117, %r113, %r116;
	ld.shared.v4.u32 	{%r118, %r119, %r120, %r121}, [%r94+48];
	add.s32 	%r122, %r118, %r117;
	add.s32 	%r123, %r119, %r122;
	add.s32 	%r124, %r120, %r123;
	add.s32 	%r125, %r121, %r124;
	ld.shared.v4.u32 	{%r126, %r127, %r128, %r129}, [%r94+64];
	add.s32 	%r130, %r126, %r125;
	add.s32 	%r131, %r127, %r130;
	add.s32 	%r132, %r128, %r131;
	add.s32 	%r133, %r129, %r132;
	ld.shared.v4.u32 	{%r134, %r135, %r136, %r137}, [%r94+80];
	add.s32 	%r138, %r134, %r133;
	add.s32 	%r139, %r135, %r138;
	add.s32 	%r140, %r136, %r139;
	add.s32 	%r141, %r137, %r140;
	ld.shared.v4.u32 	{%r142, %r143, %r144, %r145}, [%r94+96];
	add.s32 	%r146, %r142, %r141;
	add.s32 	%r147, %r143, %r146;
	add.s32 	%r148, %r144, %r147;
	add.s32 	%r149, %r145, %r148;
	ld.shared.v4.u32 	{%r150, %r151, %r152, %r153}, [%r94+112];
	add.s32 	%r154, %r150, %r149;
	add.s32 	%r155, %r151, %r154;
	add.s32 	%r156, %r152, %r155;
	add.s32 	%r22, %r153, %r156;
	setp.eq.s32 	%p30, %r22, 0;
	@%p30 bra 	$L__BB0_26;
	mul.wide.u32 	%rd7, %r160, 4;
	add.s64 	%rd8, %rd3, %rd7;
	atom.global.add.u32 	%r157, [%rd8], %r22;
$L__BB0_26:
	add.s32 	%r160, %r160, %r8;
	setp.lt.u32 	%p31, %r160, %r1;
	@%p31 bra 	$L__BB0_24;
$L__BB0_27:
	ret;

}


// ===== COMPILED SASS (sm_100) =====

	.target	sm_100

	.elftype	@"ET_EXEC"


//--------------------- .note.nv.tkinfo           --------------------------
	.section	.note.nv.tkinfo,"",@"SHT_NOTE"
	.sectionflags	@"SHF_NOTE_NV_TKINFO"
	.tkinfo
        /*0018*/ 	.word	0x00000002
        /*0030*/ 	.string	""
        /*0030*/ 	.string	"ptxas"
        /*0030*/ 	.string	"Cuda compilation tools, release 13.0, V13.0.88"
        /*0030*/ 	.string	"Build cuda_13.0.r13.0/compiler.36424714_0"
        /*0030*/ 	.string	"-arch sm_100 -m 64 "



//--------------------- .note.nv.cuinfo           --------------------------
	.section	.note.nv.cuinfo,"",@"SHT_NOTE"
	.sectionflags	@"SHF_NOTE_NV_CUINFO"
        /*0018*/ 	.short	0x0002
        /*001a*/ 	.short	0x0064
        /*001c*/ 	.short	0x0082
	.zero		2


//--------------------- .nv.info                  --------------------------
	.section	.nv.info,"",@"SHT_CUDA_INFO"
	.align	4


	//----- nvinfo : EIATTR_REGCOUNT
	.align		4
        /*0000*/ 	.byte	0x04, 0x2f
        /*0002*/ 	.short	(.L_1 - .L_0)
	.align		4
.L_0:
        /*0004*/ 	.word	index@(_Z4histIcjEvPKcjPjii)
        /*0008*/ 	.word	0x00000020


	//----- nvinfo : EIATTR_FRAME_SIZE
	.align		4
.L_1:
        /*000c*/ 	.byte	0x04, 0x11
        /*000e*/ 	.short	(.L_3 - .L_2)
	.align		4
.L_2:
        /*0010*/ 	.word	index@(_Z4histIcjEvPKcjPjii)
        /*0014*/ 	.word	0x00000000


	//----- nvinfo : EIATTR_MIN_STACK_SIZE
	.align		4
.L_3:
        /*0018*/ 	.byte	0x04, 0x12
        /*001a*/ 	.short	(.L_5 - .L_4)
	.align		4
.L_4:
        /*001c*/ 	.word	index@(_Z4histIcjEvPKcjPjii)
        /*0020*/ 	.word	0x00000000
.L_5:


//--------------------- .nv.compat                --------------------------
	.section	.nv.compat,"",@"SHT_CUDA_COMPAT_INFO"
	.align	4
        /*0000*/ 	.byte	0x02, 0x09, 0x00, 0x00, 0x02, 0x02, 0x01, 0x00, 0x02, 0x05, 0x05, 0x00, 0x03, 0x07, 0x01, 0x01
        /*0010*/ 	.byte	0x02, 0x03, 0x00, 0x00, 0x02, 0x06, 0x01, 0x00, 0x04, 0x0b, 0x08, 0x00, 0x09, 0x00, 0x00, 0x00
        /*0020*/ 	.byte	0x00, 0x00, 0x00, 0x00


//--------------------- .nv.info._Z4histIcjEvPKcjPjii --------------------------
	.section	.nv.info._Z4histIcjEvPKcjPjii,"",@"SHT_CUDA_INFO"
	.sectionflags	@""
	.align	4


	//----- nvinfo : EIATTR_CUDA_API_VERSION
	.align		4
        /*0000*/ 	.byte	0x04, 0x37
        /*0002*/ 	.short	(.L_7 - .L_6)
.L_6:
        /*0004*/ 	.word	0x00000082


	//----- nvinfo : EIATTR_KPARAM_INFO
	.align		4
.L_7:
        /*0008*/ 	.byte	0x04, 0x17
        /*000a*/ 	.short	(.L_9 - .L_8)
.L_8:
        /*000c*/ 	.word	0x00000000
        /*0010*/ 	.short	0x0004
        /*0012*/ 	.short	0x001c
        /*0014*/ 	.byte	0x00, 0xf0, 0x11, 0x00


	//----- nvinfo : EIATTR_KPARAM_INFO
	.align		4
.L_9:
        /*0018*/ 	.byte	0x04, 0x17
        /*001a*/ 	.short	(.L_11 - .L_10)
.L_10:
        /*001c*/ 	.word	0x00000000
        /*0020*/ 	.short	0x0003
        /*0022*/ 	.short	0x0018
        /*0024*/ 	.byte	0x00, 0xf0, 0x11, 0x00


	//----- nvinfo : EIATTR_KPARAM_INFO
	.align		4
.L_11:
        /*0028*/ 	.byte	0x04, 0x17
        /*002a*/ 	.short	(.L_13 - .L_12)
.L_12:
        /*002c*/ 	.word	0x00000000
        /*0030*/ 	.short	0x0002
        /*0032*/ 	.short	0x0010
        /*0034*/ 	.byte	0x00, 0xf5, 0x21, 0x00


	//----- nvinfo : EIATTR_KPARAM_INFO
	.align		4
.L_13:
        /*0038*/ 	.byte	0x04, 0x17
        /*003a*/ 	.short	(.L_15 - .L_14)
.L_14:
        /*003c*/ 	.word	0x00000000
        /*0040*/ 	.short	0x0001
        /*0042*/ 	.short	0x0008
        /*0044*/ 	.byte	0x00, 0xf0, 0x11, 0x00


	//----- nvinfo : EIATTR_KPARAM_INFO
	.align		4
.L_15:
        /*0048*/ 	.byte	0x04, 0x17
        /*004a*/ 	.short	(.L_17 - .L_16)
.L_16:
        /*004c*/ 	.word	0x00000000
        /*0050*/ 	.short	0x0000
        /*0052*/ 	.short	0x0000
        /*0054*/ 	.byte	0x00, 0xf5, 0x21, 0x00


	//----- nvinfo : EIATTR_SPARSE_MMA_MASK
	.align		4
.L_17:
        /*0058*/ 	.byte	0x03, 0x50
        /*005a*/ 	.short	0x0000


	//----- nvinfo : EIATTR_MAXREG_COUNT
	.align		4
        /*005c*/ 	.byte	0x03, 0x1b
        /*005e*/ 	.short	0x00ff


	//----- nvinfo : EIATTR_NUM_BARRIERS
	.align		4
        /*0060*/ 	.byte	0x02, 0x4c
        /*0062*/ 	.byte	0x01
	.zero		1


	//----- nvinfo : EIATTR_MERCURY_ISA_VERSION
	.align		4
        /*0064*/ 	.byte	0x03, 0x5f
        /*0066*/ 	.short	0x0101


	//----- nvinfo : EIATTR_VRC_CTA_INIT_COUNT
	.align		4
        /*0068*/ 	.byte	0x02, 0x4a
	.zero		1
	.zero		1


	//----- nvinfo : EIATTR_EXIT_INSTR_OFFSETS
	.align		4
        /*006c*/ 	.byte	0x04, 0x1c
        /*006e*/ 	.short	(.L_19 - .L_18)


	//   ....[0]....
.L_18:
        /*0070*/ 	.word	0x00000930


	//   ....[1]....
        /*0074*/ 	.word	0x00000ba0


	//----- nvinfo : EIATTR_CRS_STACK_SIZE
	.align		4
.L_19:
        /*0078*/ 	.byte	0x04, 0x1e
        /*007a*/ 	.short	(.L_21 - .L_20)
.L_20:
        /*007c*/ 	.word	0x00000000


	//----- nvinfo : EIATTR_CBANK_PARAM_SIZE
	.align		4
.L_21:
        /*0080*/ 	.byte	0x03, 0x19
        /*0082*/ 	.short	0x0020


	//----- nvinfo : EIATTR_PARAM_CBANK
	.align		4
        /*0084*/ 	.byte	0x04, 0x0a
        /*0086*/ 	.short	(.L_23 - .L_22)
	.align		4
.L_22:
        /*0088*/ 	.word	index@(.nv.constant0._Z4histIcjEvPKcjPjii)
        /*008c*/ 	.short	0x0380
        /*008e*/ 	.short	0x0020


	//----- nvinfo : EIATTR_SW_WAR
	.align		4
.L_23:
        /*0090*/ 	.byte	0x04, 0x36
        /*0092*/ 	.short	(.L_25 - .L_24)
.L_24:
        /*0094*/ 	.word	0x00000008
.L_25:


//--------------------- .nv.callgraph             --------------------------
	.section	.nv.callgraph,"",@"SHT_CUDA_CALLGRAPH"
	.align	4
	.sectionentsize	8
	.align		4
        /*0000*/ 	.word	0x00000000
	.align		4
        /*0004*/ 	.word	0xffffffff
	.align		4
        /*0008*/ 	.word	0x00000000
	.align		4
        /*000c*/ 	.word	0xfffffffe
	.align		4
        /*0010*/ 	.word	0x00000000
	.align		4
        /*0014*/ 	.word	0xfffffffd
	.align		4
        /*0018*/ 	.word	0x00000000
	.align		4
        /*001c*/ 	.word	0xfffffffc


//--------------------- .text._Z4histIcjEvPKcjPjii --------------------------
	.section	.text._Z4histIcjEvPKcjPjii,"ax",@progbits
	.align	128
        .global         _Z4histIcjEvPKcjPjii
        .type           _Z4histIcjEvPKcjPjii,@function
        .size           _Z4histIcjEvPKcjPjii,(.L_x_26 - _Z4histIcjEvPKcjPjii)
        .other          _Z4histIcjEvPKcjPjii,@"STO_CUDA_ENTRY STV_DEFAULT"
_Z4histIcjEvPKcjPjii:
.text._Z4histIcjEvPKcjPjii:
[----:B------:R-:W-:Y:S01]  /*0000*/  LDC R1, c[0x0][0x37c] ;  /* 0x0000df00ff017b82 */ /* 0x000fe20000000800 */
[----:B------:R-:W0:Y:S01]  /*0010*/  S2R R3, SR_TID.X ;  /* 0x0000000000037919 */ /* 0x000e220000002100 */
[----:B------:R-:W1:Y:S01]  /*0020*/  LDCU.64 UR4, c[0x0][0x398] ;  /* 0x00007300ff0477ac */ /* 0x000e620008000a00 */
[----:B------:R-:W-:Y:S01]  /*0030*/  BSSY.RECONVERGENT B0, `(.L_x_0) ;  /* 0x000000f000007945 */ /* 0x000fe20003800200 */
[----:B-1----:R-:W-:-:S04]  /*0040*/  UIADD3 UR4, UPT, UPT, UR5, 0x1, -UR4 ;  /* 0x0000000105047890 */ /* 0x002fc8000fffe804 */
[----:B------:R-:W-:-:S06]  /*0050*/  USHF.L.U32 UR5, UR4, 0x5, URZ ;  /* 0x0000000504057899 */ /* 0x000fcc00080006ff */
[----:B0-----:R-:W-:-:S13]  /*0060*/  ISETP.GE.U32.AND P0, PT, R3, UR5, PT ;  /* 0x0000000503007c0c */ /* 0x001fda000bf06070 */
[----:B------:R-:W-:Y:S05]  /*0070*/  @P0 BRA `(.L_x_1) ;  /* 0x0000000000280947 */ /* 0x000fea0003800000 */
[----:B------:R-:W0:Y:S01]  /*0080*/  S2R R5, SR_CgaCtaId ;  /* 0x0000000000057919 */ /* 0x000e220000008800 */
[----:B------:R-:W1:Y:S01]  /*0090*/  LDC R7, c[0x0][0x360] ;  /* 0x0000d800ff077b82 */ /* 0x000e620000000800 */
[----:B------:R-:W-:Y:S01]  /*00a0*/  MOV R2, 0x400 ;  /* 0x0000040000027802 */ /* 0x000fe20000000f00 */
[----:B------:R-:W-:-:S03]  /*00b0*/  IMAD.MOV.U32 R0, RZ, RZ, R3 ;  /* 0x000000ffff007224 */ /* 0x000fc600078e0003 */
[----:B0-----:R-:W-:-:S07]  /*00c0*/  LEA R5, R5, R2, 0x18 ;  /* 0x0000000205057211 */ /* 0x001fce00078ec0ff */
.L_x_2:
[----:B------:R-:W-:Y:S02]  /*00d0*/  IMAD R2, R0, 0x4, R5 ;  /* 0x0000000400027824 */ /* 0x000fe400078e0205 */
[----:B-1----:R-:W-:-:S03]  /*00e0*/  IMAD.IADD R0, R7, 0x1, R0 ;  /* 0x0000000107007824 */ /* 0x002fc600078e0200 */
[----:B------:R0:W-:Y:S02]  /*00f0*/  STS [R2], RZ ;  /* 0x000000ff02007388 */ /* 0x0001e40000000800 */
[----:B------:R-:W-:-:S13]  /*0100*/  ISETP.GE.U32.AND P0, PT, R0, UR5, PT ;  /* 0x0000000500007c0c */ /* 0x000fda000bf06070 */
[----:B0-----:R-:W-:Y:S05]  /*0110*/  @!P0 BRA `(.L_x_2) ;  /* 0xfffffffc00ec8947 */ /* 0x001fea000383ffff */
.L_x_1:
[----:B------:R-:W-:Y:S05]  /*0120*/  BSYNC.RECONVERGENT B0 ;  /* 0x0000000000007941 */ /* 0x000fea0003800200 */
.L_x_0:
[----:B------:R-:W0:Y:S01]  /*0130*/  LDC R0, c[0x0][0x360] ;  /* 0x0000d800ff007b82 */ /* 0x000e220000000800 */
[----:B------:R-:W1:Y:S01]  /*0140*/  LDCU UR6, c[0x0][0x388] ;  /* 0x00007100ff0677ac */ /* 0x000e620008000800 */
[----:B------:R-:W-:Y:S01]  /*0150*/  BSSY.RECONVERGENT B0, `(.L_x_3) ;  /* 0x000007b000007945 */ /* 0x000fe20003800200 */
[----:B------:R-:W2:Y:S05]  /*0160*/  LDCU.64 UR8, c[0x0][0x358] ;  /* 0x00006b00ff0877ac */ /* 0x000eaa0008000a00 */
[----:B------:R-:W3:Y:S01]  /*0170*/  S2UR UR5, SR_CTAID.X ;  /* 0x00000000000579c3 */ /* 0x000ee20000002500 */
[----:B0-----:R-:W-:-:S04]  /*0180*/  IMAD.SHL.U32 R2, R0, 0x40, RZ ;  /* 0x0000004000027824 */ /* 0x001fc800078e00ff */
[C---:B---3--:R-:W-:Y:S02]  /*0190*/  IMAD R4, R2.reuse, UR5, R2 ;  /* 0x0000000502047c24 */ /* 0x048fe4000f8e0202 */
[----:B------:R-:W-:-:S03]  /*01a0*/  IMAD R9, R2, UR5, R3 ;  /* 0x0000000502097c24 */ /* 0x000fc6000f8e0203 */
[----:B-1----:R-:W-:Y:S01]  /*01b0*/  VIMNMX.U32 R2, PT, PT, R4, UR6, PT ;  /* 0x0000000604027c48 */ /* 0x002fe2000bfe0000 */
[----:B------:R-:W-:Y:S03]  /*01c0*/  BAR.SYNC.DEFER_BLOCKING 0x0 ;  /* 0x0000000000007b1d */ /* 0x000fe60000010000 */
[----:B------:R-:W-:-:S13]  /*01d0*/  ISETP.GE.U32.AND P0, PT, R9, R2, PT ;  /* 0x000000020900720c */ /* 0x000fda0003f06070 */
[----:B--2---:R-:W-:Y:S05]  /*01e0*/  @P0 BRA `(.L_x_4) ;  /* 0x0000000400c40947 */ /* 0x004fea0003800000 */
[----:B------:R-:W0:Y:S01]  /*01f0*/  LDC R8, c[0x0][0x398] ;  /* 0x0000e600ff087b82 */ /* 0x000e220000000800 */
[----:B------:R-:W-:-:S07]  /*0200*/  LOP3.LUT R10, R3, 0x1f, RZ, 0xc0, !PT ;  /* 0x0000001f030a7812 */ /* 0x000fce00078ec0ff */
[----:B------:R-:W1:Y:S02]  /*0210*/  LDC.64 R4, c[0x0][0x380] ;  /* 0x0000e000ff047b82 */ /* 0x000e640000000a00 */
.L_x_21:
[----:B01234-:R-:W-:-:S05]  /*0220*/  IMAD.WIDE.U32 R6, R9, 0x8, R4 ;  /* 0x0000000809067825 */ /* 0x01ffca00078e0004 */
[----:B------:R-:W0:Y:S04]  /*0230*/  LDG.E.S8 R11, desc[UR8][R6.64] ;  /* 0x00000008060b7981 */ /* 0x000e28000c1e1300 */
[----:B------:R1:W5:Y:S04]  /*0240*/  LDG.E.S8 R13, desc[UR8][R6.64+0x1] ;  /* 0x00000108060d7981 */ /* 0x000368000c1e1300 */
[----:B------:R1:W5:Y:S04]  /*0250*/  LDG.E.S8 R15, desc[UR8][R6.64+0x2] ;  /* 0x00000208060f7981 */ /* 0x000368000c1e1300 */
[----:B------:R1:W5:Y:S04]  /*0260*/  LDG.E.S8 R17, desc[UR8][R6.64+0x3] ;  /* 0x0000030806117981 */ /* 0x000368000c1e1300 */
[----:B------:R1:W5:Y:S04]  /*0270*/  LDG.E.S8 R19, desc[UR8][R6.64+0x4] ;  /* 0x0000040806137981 */ /* 0x000368000c1e1300 */
[----:B------:R1:W5:Y:S04]  /*0280*/  LDG.E.S8 R21, desc[UR8][R6.64+0x5] ;  /* 0x0000050806157981 */ /* 0x000368000c1e1300 */
[----:B------:R1:W5:Y:S04]  /*0290*/  LDG.E.S8 R23, desc[UR8][R6.64+0x6] ;  /* 0x0000060806177981 */ /* 0x000368000c1e1300 */
[----:B------:R1:W5:Y:S01]  /*02a0*/  LDG.E.S8 R25, desc[UR8][R6.64+0x7] ;  /* 0x0000070806197981 */ /* 0x000362000c1e1300 */
[----:B------:R-:W-:Y:S01]  /*02b0*/  BSSY.RECONVERGENT B1, `(.L_x_5) ;  /* 0x000000b000017945 */ /* 0x000fe20003800200 */
[----:B0-----:R-:W-:-:S05]  /*02c0*/  IMAD.IADD R11, R11, 0x1, -R8 ;  /* 0x000000010b0b7824 */ /* 0x001fca00078e0a08 */
[----:B------:R-:W-:-:S04]  /*02d0*/  ISETP.GE.U32.AND P0, PT, R11, UR4, PT ;  /* 0x000000040b007c0c */ /* 0x000fc8000bf06070 */
[----:B------:R-:W-:-:S13]  /*02e0*/  ISETP.LT.OR P0, PT, R11, RZ, P0 ;  /* 0x000000ff0b00720c */ /* 0x000fda0000701670 */
[----:B-1----:R-:W-:Y:S05]  /*02f0*/  @P0 BRA `(.L_x_6) ;  /* 0x0000000000180947 */ /* 0x002fea0003800000 */
[----:B------:R-:W0:Y:S01]  /*0300*/  S2UR UR6, SR_CgaCtaId ;  /* 0x00000000000679c3 */ /* 0x000e220000008800 */
[----:B------:R-:W-:Y:S01]  /*0310*/  UMOV UR5, 0x400 ;  /* 0x0000040000057882 */ /* 0x000fe20000000000 */
[----:B------:R-:W-:Y:S01]  /*0320*/  IMAD R6, R11, 0x20, R10 ;  /* 0x000000200b067824 */ /* 0x000fe200078e020a */
[----:B0-----:R-:W-:-:S06]  /*0330*/  ULEA UR5, UR6, UR5, 0x18 ;  /* 0x0000000506057291 */ /* 0x001fcc000f8ec0ff */
[----:B------:R-:W-:-:S05]  /*0340*/  LEA R6, R6, UR5, 0x2 ;  /* 0x0000000506067c11 */ /* 0x000fca000f8e10ff */
[----:B------:R0:W-:Y:S02]  /*0350*/  ATOMS.POPC.INC.32 RZ, [R6+URZ] ;  /* 0x0000000006ff7f8c */ /* 0x0001e4000d8000ff */
.L_x_6:
[----:B------:R-:W-:Y:S05]  /*0360*/  BSYNC.RECONVERGENT B1 ;  /* 0x0000000000017941 */ /* 0x000fea0003800200 */
.L_x_5:
[--C-:B-----5:R-:W-:Y:S01]  /*0370*/  IMAD.IADD R13, R13, 0x1, -R8.reuse ;  /* 0x000000010d0d7824 */ /* 0x120fe200078e0a08 */
[----:B------:R-:W-:Y:S01]  /*0380*/  BSSY.RECONVERGENT B1, `(.L_x_7) ;  /* 0x000001f000017945 */ /* 0x000fe20003800200 */
[--C-:B------:R-:W-:Y:S02]  /*0390*/  IMAD.IADD R15, R15, 0x1, -R8.reuse ;  /* 0x000000010f0f7824 */ /* 0x100fe400078e0a08 */
[--C-:B------:R-:W-:Y:S01]  /*03a0*/  IMAD.IADD R17, R17, 0x1, -R8.reuse ;  /* 0x0000000111117824 */ /* 0x100fe200078e0a08 */
[----:B------:R-:W-:Y:S01]  /*03b0*/  ISETP.GE.U32.AND P0, PT, R13, UR4, PT ;  /* 0x000000040d007c0c */ /* 0x000fe2000bf06070 */
[--C-:B------:R-:W-:Y:S01]  /*03c0*/  IMAD.IADD R19, R19, 0x1, -R8.reuse ;  /* 0x0000000113137824 */ /* 0x100fe200078e0a08 */
[----:B------:R-:W-:Y:S01]  /*03d0*/  ISETP.GE.U32.AND P6, PT, R15, UR4, PT ;  /* 0x000000040f007c0c */ /* 0x000fe2000bfc6070 */
[--C-:B------:R-:W-:Y:S01]  /*03e0*/  IMAD.IADD R21, R21, 0x1, -R8.reuse ;  /* 0x0000000115157824 */ /* 0x100fe200078e0a08 */
[----:B------:R-:W-:Y:S01]  /*03f0*/  ISETP.LT.OR P0, PT, R13, RZ, P0 ;  /* 0x000000ff0d00720c */ /* 0x000fe20000701670 */
[--C-:B------:R-:W-:Y:S01]  /*0400*/  IMAD.IADD R23, R23, 0x1, -R8.reuse ;  /* 0x0000000117177824 */ /* 0x100fe200078e0a08 */
[----:B------:R-:W-:Y:S01]  /*0410*/  ISETP.LT.OR P6, PT, R15, RZ, P6 ;  /* 0x000000ff0f00720c */ /* 0x000fe200037c1670 */
[----:B------:R-:W-:Y:S01]  /*0420*/  IMAD.IADD R25, R25, 0x1, -R8 ;  /* 0x0000000119197824 */ /* 0x000fe200078e0a08 */
[----:B------:R-:W-:Y:S01]  /*0430*/  ISETP.GE.U32.AND P1, PT, R17, UR4, PT ;  /* 0x0000000411007c0c */ /* 0x000fe2000bf26070 */
[----:B------:R-:W-:Y:S01]  /*0440*/  IMAD.IADD R9, R0, 0x1, R9 ;  /* 0x0000000100097824 */ /* 0x000fe200078e0209 */
[----:B------:R-:W-:-:S02]  /*0450*/  ISETP.GE.U32.AND P2, PT, R19, UR4, PT ;  /* 0x0000000413007c0c */ /* 0x000fc4000bf46070 */
[----:B------:R-:W-:Y:S02]  /*0460*/  ISETP.GE.U32.AND P3, PT, R21, UR4, PT ;  /* 0x0000000415007c0c */ /* 0x000fe4000bf66070 */
[----:B------:R-:W-:Y:S02]  /*0470*/  ISETP.GE.U32.AND P4, PT, R23, UR4, PT ;  /* 0x0000000417007c0c */ /* 0x000fe4000bf86070 */
[----:B------:R-:W-:Y:S02]  /*0480*/  ISETP.GE.U32.AND P5, PT, R25, UR4, PT ;  /* 0x0000000419007c0c */ /* 0x000fe4000bfa6070 */
[----:B------:R-:W-:Y:S02]  /*0490*/  P2R R7, PR, RZ, 0x40 ;  /* 0x00000040ff077803 */ /* 0x000fe40000000000 */
[----:B------:R-:W-:Y:S02]  /*04a0*/  ISETP.LT.OR P1, PT, R17, RZ, P1 ;  /* 0x000000ff1100720c */ /* 0x000fe40000f21670 */
[----:B------:R-:W-:-:S02]  /*04b0*/  ISETP.LT.OR P2, PT, R19, RZ, P2 ;  /* 0x000000ff1300720c */ /* 0x000fc40001741670 */
[----:B------:R-:W-:Y:S02]  /*04c0*/  ISETP.LT.OR P3, PT, R21, RZ, P3 ;  /* 0x000000ff1500720c */ /* 0x000fe40001f61670 */
[----:B------:R-:W-:Y:S02]  /*04d0*/  ISETP.LT.OR P4, PT, R23, RZ, P4 ;  /* 0x000000ff1700720c */ /* 0x000fe40002781670 */
[----:B------:R-:W-:Y:S02]  /*04e0*/  ISETP.LT.OR P5, PT, R25, RZ, P5 ;  /* 0x000000ff1900720c */ /* 0x000fe40002fa1670 */
[----:B------:R-:W-:Y:S01]  /*04f0*/  ISETP.GE.U32.AND P6, PT, R9, R2, PT ;  /* 0x000000020900720c */ /* 0x000fe20003fc6070 */
[----:B------:R-:W-:-:S12]  /*0500*/  @P0 BRA `(.L_x_8) ;  /* 0x0000000000180947 */ /* 0x000fd80003800000 */
[----:B------:R-:W1:Y:S01]  /*0510*/  S2UR UR6, SR_CgaCtaId ;  /* 0x00000000000679c3 */ /* 0x000e620000008800 */
[----:B------:R-:W-:Y:S01]  /*0520*/  UMOV UR5, 0x400 ;  /* 0x0000040000057882 */ /* 0x000fe20000000000 */
[----:B0-----:R-:W-:Y:S01]  /*0530*/  IMAD R6, R13, 0x20, R10 ;  /* 0x000000200d067824 */ /* 0x001fe200078e020a */
[----:B-1----:R-:W-:-:S06]  /*0540*/  ULEA UR5, UR6, UR5, 0x18 ;  /* 0x0000000506057291 */ /* 0x002fcc000f8ec0ff */
[----:B------:R-:W-:-:S05]  /*0550*/  LEA R6, R6, UR5, 0x2 ;  /* 0x0000000506067c11 */ /* 0x000fca000f8e10ff */
[----:B------:R1:W-:Y:S02]  /*0560*/  ATOMS.POPC.INC.32 RZ, [R6+URZ] ;  /* 0x0000000006ff7f8c */ /* 0x0003e4000d8000ff */
.L_x_8:
[----:B------:R-:W-:Y:S05]  /*0570*/  BSYNC.RECONVERGENT B1 ;  /* 0x0000000000017941 */ /* 0x000fea0003800200 */
.L_x_7:
[----:B------:R-:W-:Y:S01]  /*0580*/  ISETP.NE.AND P0, PT, R7, RZ, PT ;  /* 0x000000ff0700720c */ /* 0x000fe20003f05270 */
[----:B------:R-:W-:-:S12]  /*0590*/  BSSY.RECONVERGENT B1, `(.L_x_9) ;  /* 0x0000008000017945 */ /* 0x000fd80003800200 */
[----:B------:R-:W-:Y:S05]  /*05a0*/  @P0 BRA `(.L_x_10) ;  /* 0x0000000000180947 */ /* 0x000fea0003800000 */
[----:B------:R-:W2:Y:S01]  /*05b0*/  S2UR UR6, SR_CgaCtaId ;  /* 0x00000000000679c3 */ /* 0x000ea20000008800 */
[----:B------:R-:W-:Y:S01]  /*05c0*/  UMOV UR5, 0x400 ;  /* 0x0000040000057882 */ /* 0x000fe20000000000 */
[----:B01----:R-:W-:Y:S01]  /*05d0*/  IMAD R6, R15, 0x20, R10 ;  /* 0x000000200f067824 */ /* 0x003fe200078e020a */
[----:B--2---:R-:W-:-:S06]  /*05e0*/  ULEA UR5, UR6, UR5, 0x18 ;  /* 0x0000000506057291 */ /* 0x004fcc000f8ec0ff */
[----:B------:R-:W-:-:S05]  /*05f0*/  LEA R6, R6, UR5, 0x2 ;  /* 0x0000000506067c11 */ /* 0x000fca000f8e10ff */
[----:B------:R2:W-:Y:S02]  /*0600*/  ATOMS.POPC.INC.32 RZ, [R6+URZ] ;  /* 0x0000000006ff7f8c */ /* 0x0005e4000d8000ff */
.L_x_10:
[----:B------:R-:W-:Y:S05]  /*0610*/  BSYNC.RECONVERGENT B1 ;  /* 0x0000000000017941 */ /* 0x000fea0003800200 */
.L_x_9:
[----:B------:R-:W-:Y:S04]  /*0620*/  BSSY.RECONVERGENT B1, `(.L_x_11) ;  /* 0x0000008000017945 */ /* 0x000fe80003800200 */
[----:B------:R-:W-:Y:S05]  /*0630*/  @P1 BRA `(.L_x_12) ;  /* 0x0000000000181947 */ /* 0x000fea0003800000 */
[----:B------:R-:W3:Y:S01]  /*0640*/  S2UR UR6, SR_CgaCtaId ;  /* 0x00000000000679c3 */ /* 0x000ee20000008800 */
[----:B------:R-:W-:Y:S01]  /*0650*/  UMOV UR5, 0x400 ;  /* 0x0000040000057882 */ /* 0x000fe20000000000 */
[----:B012---:R-:W-:Y:S01]  /*0660*/  IMAD R6, R17, 0x20, R10 ;  /* 0x0000002011067824 */ /* 0x007fe200078e020a */
[----:B---3--:R-:W-:-:S06]  /*0670*/  ULEA UR5, UR6, UR5, 0x18 ;  /* 0x0000000506057291 */ /* 0x008fcc000f8ec0ff */
[----:B------:R-:W-:-:S05]  /*0680*/  LEA R6, R6, UR5, 0x2 ;  /* 0x0000000506067c11 */ /* 0x000fca000f8e10ff */
[----:B------:R3:W-:Y:S02]  /*0690*/  ATOMS.POPC.INC.32 RZ, [R6+URZ] ;  /* 0x0000000006ff7f8c */ /* 0x0007e4000d8000ff */
.L_x_12:
[----:B------:R-:W-:Y:S05]  /*06a0*/  BSYNC.RECONVERGENT B1 ;  /* 0x0000000000017941 */ /* 0x000fea0003800200 */
.L_x_11:
[----:B------:R-:W-:Y:S04]  /*06b0*/  BSSY.RECONVERGENT B1, `(.L_x_13) ;  /* 0x0000008000017945 */ /* 0x000fe80003800200 */
[----:B------:R-:W-:Y:S05]  /*06c0*/  @P2 BRA `(.L_x_14) ;  /* 0x0000000000182947 */ /* 0x000fea0003800000 */
[----:B------:R-:W4:Y:S01]  /*06d0*/  S2UR UR6, SR_CgaCtaId ;  /* 0x00000000000679c3 */ /* 0x000f220000008800 */
[----:B------:R-:W-:Y:S01]  /*06e0*/  UMOV UR5, 0x400 ;  /* 0x0000040000057882 */ /* 0x000fe20000000000 */
[----:B0123--:R-:W-:Y:S01]  /*06f0*/  IMAD R6, R19, 0x20, R10 ;  /* 0x0000002013067824 */ /* 0x00ffe200078e020a */
[----:B----4-:R-:W-:-:S06]  /*0700*/  ULEA UR5, UR6, UR5, 0x18 ;  /* 0x0000000506057291 */ /* 0x010fcc000f8ec0ff */
[----:B------:R-:W-:-:S05]  /*0710*/  LEA R6, R6, UR5, 0x2 ;  /* 0x0000000506067c11 */ /* 0x000fca000f8e10ff */
[----:B------:R4:W-:Y:S02]  /*0720*/  ATOMS.POPC.INC.32 RZ, [R6+URZ] ;  /* 0x0000000006ff7f8c */ /* 0x0009e4000d8000ff */
.L_x_14:
[----:B------:R-:W-:Y:S05]  /*0730*/  BSYNC.RECONVERGENT B1 ;  /* 0x0000000000017941 */ /* 0x000fea0003800200 */
.L_x_13:
[----:B------:R-:W-:Y:S04]  /*0740*/  BSSY.RECONVERGENT B1, `(.L_x_15) ;  /* 0x0000008000017945 */ /* 0x000fe80003800200 */
[----:B------:R-:W-:Y:S05]  /*0750*/  @P3 BRA `(.L_x_16) ;  /* 0x0000000000183947 */ /* 0x000fea0003800000 */
[----:B------:R-:W5:Y:S01]  /*0760*/  S2UR UR6, SR_CgaCtaId ;  /* 0x00000000000679c3 */ /* 0x000f620000008800 */
[----:B------:R-:W-:Y:S01]  /*0770*/  UMOV UR5, 0x400 ;  /* 0x0000040000057882 */ /* 0x000fe20000000000 */
[----:B01234-:R-:W-:Y:S01]  /*0780*/  IMAD R6, R21, 0x20, R10 ;  /* 0x0000002015067824 */ /* 0x01ffe200078e020a */
[----:B-----5:R-:W-:-:S06]  /*0790*/  ULEA UR5, UR6, UR5, 0x18 ;  /* 0x0000000506057291 */ /* 0x020fcc000f8ec0ff */
[----:B------:R-:W-:-:S05]  /*07a0*/  LEA R6, R6, UR5, 0x2 ;  /* 0x0000000506067c11 */ /* 0x000fca000f8e10ff */
[----:B------:R0:W-:Y:S02]  /*07b0*/  ATOMS.POPC.INC.32 RZ, [R6+URZ] ;  /* 0x0000000006ff7f8c */ /* 0x0001e4000d8000ff */
.L_x_16:
[----:B------:R-:W-:Y:S05]  /*07c0*/  BSYNC.RECONVERGENT B1 ;  /* 0x0000000000017941 */ /* 0x000fea0003800200 */
.L_x_15:
        /* <DEDUP_REMOVED lines=8> */
.L_x_18:
[----:B------:R-:W-:Y:S05]  /*0850*/  BSYNC.RECONVERGENT B1 ;  /* 0x0000000000017941 */ /* 0x000fea0003800200 */
.L_x_17:
        /* <DEDUP_REMOVED lines=8> */
.L_x_20:
[----:B------:R-:W-:Y:S05]  /*08e0*/  BSYNC.RECONVERGENT B1 ;  /* 0x0000000000017941 */ /* 0x000fea0003800200 */
.L_x_19:
[----:B------:R-:W-:Y:S05]  /*08f0*/  @!P6 BRA `(.L_x_21) ;  /* 0xfffffff80048e947 */ /* 0x000fea000383ffff */
.L_x_4:
[----:B------:R-:W-:Y:S05]  /*0900*/  BSYNC.RECONVERGENT B0 ;  /* 0x0000000000007941 */ /* 0x000fea0003800200 */
.L_x_3:
[----:B------:R-:W-:Y:S01]  /*0910*/  BAR.SYNC.DEFER_BLOCKING 0x0 ;  /* 0x0000000000007b1d */ /* 0x000fe20000010000 */
[----:B------:R-:W-:-:S13]  /*0920*/  ISETP.GE.U32.AND P0, PT, R3, UR4, PT ;  /* 0x0000000403007c0c */ /* 0x000fda000bf06070 */
[----:B------:R-:W-:Y:S05]  /*0930*/  @P0 EXIT ;  /* 0x000000000000094d */ /* 0x000fea0003800000 */
[----:B------:R-:W5:Y:S01]  /*0940*/  S2UR UR6, SR_CgaCtaId ;  /* 0x00000000000679c3 */ /* 0x000f620000008800 */
[----:B------:R-:W-:-:S07]  /*0950*/  UMOV UR5, 0x400 ;  /* 0x0000040000057882 */ /* 0x000fce0000000000 */
[----:B------:R-:W0:Y:S01]  /*0960*/  LDC.64 R28, c[0x0][0x390] ;  /* 0x0000e400ff1c7b82 */ /* 0x000e220000000a00 */
[----:B-----5:R-:W-:-:S12]  /*0970*/  ULEA UR5, UR6, UR5, 0x18 ;  /* 0x0000000506057291 */ /* 0x020fd8000f8ec0ff */
.L_x_24:
[----:B------:R-:W-:Y:S01]  /*0980*/  LEA R2, R3, UR5, 0x7 ;  /* 0x0000000503027c11 */ /* 0x000fe2000f8e38ff */
[----:B------:R-:W-:Y:S04]  /*0990*/  BSSY.RECONVERGENT B0, `(.L_x_22) ;  /* 0x000001d000007945 */ /* 0x000fe80003800200 */
[----:B------:R-:W5:Y:S04]  /*09a0*/  LDS.128 R16, [R2] ;  /* 0x0000000002107984 */ /* 0x000f680000000c00 */
[----:B------:R-:W5:Y:S04]  /*09b0*/  LDS.128 R20, [R2+0x10] ;  /* 0x0000100002147984 */ /* 0x000f680000000c00 */
[----:B01234-:R-:W0:Y:S04]  /*09c0*/  LDS.128 R4, [R2+0x20] ;  /* 0x0000200002047984 */ /* 0x01fe280000000c00 */
[----:B------:R-:W1:Y:S04]  /*09d0*/  LDS.128 R8, [R2+0x30] ;  /* 0x0000300002087984 */ /* 0x000e680000000c00 */
[----:B------:R-:W2:Y:S04]  /*09e0*/  LDS.128 R12, [R2+0x40] ;  /* 0x00004000020c7984 */ /* 0x000ea80000000c00 */
[----:B------:R-:W-:Y:S01]  /*09f0*/  LDS.128 R24, [R2+0x70] ;  /* 0x0000700002187984 */ /* 0x000fe20000000c00 */
[----:B-----5:R-:W-:-:S04]  /*0a00*/  IADD3 R16, PT, PT, R18, R17, R16 ;  /* 0x0000001112107210 */ /* 0x020fc80007ffe010 */
[----:B------:R-:W-:Y:S02]  /*0a10*/  IADD3 R20, PT, PT, R20, R19, R16 ;  /* 0x0000001314147210 */ /* 0x000fe40007ffe010 */
[----:B------:R-:W3:Y:S02]  /*0a20*/  LDS.128 R16, [R2+0x50] ;  /* 0x0000500002107984 */ /* 0x000ee40000000c00 */
[----:B------:R-:W-:-:S04]  /*0a30*/  IADD3 R20, PT, PT, R22, R21, R20 ;  /* 0x0000001516147210 */ /* 0x000fc80007ffe014 */
[----:B0-----:R-:W-:Y:S02]  /*0a40*/  IADD3 R4, PT, PT, R4, R23, R20 ;  /* 0x0000001704047210 */ /* 0x001fe40007ffe014 */
[----:B------:R-:W0:Y:S02]  /*0a50*/  LDS.128 R20, [R2+0x60] ;  /* 0x0000600002147984 */ /* 0x000e240000000c00 */
[----:B------:R-:W-:-:S04]  /*0a60*/  IADD3 R4, PT, PT, R6, R5, R4 ;  /* 0x0000000506047210 */ /* 0x000fc80007ffe004 */
[----:B-1----:R-:W-:-:S04]  /*0a70*/  IADD3 R4, PT, PT, R8, R7, R4 ;  /* 0x0000000708047210 */ /* 0x002fc80007ffe004 */
[----:B------:R-:W-:-:S04]  /*0a80*/  IADD3 R4, PT, PT, R10, R9, R4 ;  /* 0x000000090a047210 */ /* 0x000fc80007ffe004 */
[----:B--2---:R-:W-:-:S04]  /*0a90*/  IADD3 R4, PT, PT, R12, R11, R4 ;  /* 0x0000000b0c047210 */ /* 0x004fc80007ffe004 */
[----:B------:R-:W-:-:S04]  /*0aa0*/  IADD3 R4, PT, PT, R14, R13, R4 ;  /* 0x0000000d0e047210 */ /* 0x000fc80007ffe004 */
[----:B---3--:R-:W-:-:S04]  /*0ab0*/  IADD3 R4, PT, PT, R16, R15, R4 ;  /* 0x0000000f10047210 */ /* 0x008fc80007ffe004 */
[----:B------:R-:W-:-:S04]  /*0ac0*/  IADD3 R4, PT, PT, R18, R17, R4 ;  /* 0x0000001112047210 */ /* 0x000fc80007ffe004 */
[----:B0-----:R-:W-:-:S04]  /*0ad0*/  IADD3 R4, PT, PT, R20, R19, R4 ;  /* 0x0000001314047210 */ /* 0x001fc80007ffe004 */
[----:B------:R-:W-:-:S04]  /*0ae0*/  IADD3 R4, PT, PT, R22, R21, R4 ;  /* 0x0000001516047210 */ /* 0x000fc80007ffe004 */
[----:B------:R-:W-:-:S04]  /*0af0*/  IADD3 R4, PT, PT, R24, R23, R4 ;  /* 0x0000001718047210 */ /* 0x000fc80007ffe004 */
[----:B------:R-:W-:-:S05]  /*0b00*/  IADD3 R4, PT, PT, R26, R25, R4 ;  /* 0x000000191a047210 */ /* 0x000fca0007ffe004 */
[----:B------:R-:W-:-:S05]  /*0b10*/  IMAD.IADD R27, R27, 0x1, R4 ;  /* 0x000000011b1b7824 */ /* 0x000fca00078e0204 */
[----:B------:R-:W-:-:S13]  /*0b20*/  ISETP.NE.AND P0, PT, R27, RZ, PT ;  /* 0x000000ff1b00720c */ /* 0x000fda0003f05270 */
[----:B------:R-:W-:Y:S05]  /*0b30*/  @!P0 BRA `(.L_x_23) ;  /* 0x0000000000088947 */ /* 0x000fea0003800000 */
[----:B------:R-:W-:-:S05]  /*0b40*/  IMAD.WIDE.U32 R4, R3, 0x4, R28 ;  /* 0x0000000403047825 */ /* 0x000fca00078e001c */
[----:B------:R0:W-:Y:S02]  /*0b50*/  REDG.E.ADD.STRONG.GPU desc[UR8][R4.64], R27 ;  /* 0x0000001b0400798e */ /* 0x0001e4000c12e108 */
.L_x_23:
[----:B------:R-:W-:Y:S05]  /*0b60*/  BSYNC.RECONVERGENT B0 ;  /* 0x0000000000007941 */ /* 0x000fea0003800200 */
.L_x_22:
[----:B------:R-:W-:-:S05]  /*0b70*/  IMAD.IADD R3, R0, 0x1, R3 ;  /* 0x0000000100037824 */ /* 0x000fca00078e0203 */
[----:B------:R-:W-:-:S13]  /*0b80*/  ISETP.GE.U32.AND P0, PT, R3, UR4, PT ;  /* 0x0000000403007c0c */ /* 0x000fda000bf06070 */
[----:B------:R-:W-:Y:S05]  /*0b90*/  @!P0 BRA `(.L_x_24) ;  /* 0xfffffffc00788947 */ /* 0x000fea000383ffff */
[----:B------:R-:W-:Y:S05]  /*0ba0*/  EXIT ;  /* 0x000000000000794d */ /* 0x000fea0003800000 */
.L_x_25:
[----:B------:R-:W-:-:S00]  /*0bb0*/  BRA `(.L_x_25) ;  /* 0xfffffffc00fc7947 */ /* 0x000fc0000383ffff */
[----:B------:R-:W-:-:S00]  /*0bc0*/  NOP ;  /* 0x0000000000007918 */ /* 0x000fc00000000000 */
        /* <DEDUP_REMOVED lines=11> */
.L_x_26:


//--------------------- .nv.shared._Z4histIcjEvPKcjPjii --------------------------
	.section	.nv.shared._Z4histIcjEvPKcjPjii,"aw",@nobits
	.sectionflags	@""
	.align	16
	.zero		1024


//--------------------- .nv.shared.reserved.0     --------------------------
	.section	.nv.shared.reserved.0,"aw",@nobits
	.weak		__nv_reservedSMEM_offset_0_alias
	.size		__nv_reservedSMEM_offset_0_alias, 0, 64
	.other		__nv_reservedSMEM_offset_0_alias,@"STO_CUDA_RESERVED_SHARED STV_DEFAULT"
__nv_reservedSMEM_offset_0_alias:
	.zero		0
	.zero		64


//--------------------- .nv.constant0._Z4histIcjEvPKcjPjii --------------------------
	.section	.nv.constant0._Z4histIcjEvPKcjPjii,"a",@progbits
	.sectionflags	@""
	.align	4
.nv.constant0._Z4histIcjEvPKcjPjii:
	.zero		928


//--------------------- SYMBOLS --------------------------

	.type		.nv.reservedSmem.offset0,@object
	.size		.nv.reservedSmem.offset0,0x4
	.type		.nv.reservedSmem.cap,@object
	.size		.nv.reservedSmem.cap,0x4
